	.headerflags	@"EF_CUDA_TEXMODE_UNIFIED EF_CUDA_64BIT_ADDRESS EF_CUDA_ACCELERATORS EF_CUDA_SM90 EF_CUDA_VIRTUAL_SM(EF_CUDA_SM90)"
	.elftype	@"ET_EXEC"


//--------------------- .nv.info                  --------------------------
	.section	.nv.info,"",@"SHT_CUDA_INFO"
	.align	4


	//----- nvinfo : EIATTR_REGCOUNT
	.align		4
        /*0000*/ 	.byte	0x04, 0x2f
        /*0002*/ 	.short	(.L_1 - .L_0)
	.align		4
.L_0:
        /*0004*/ 	.word	index@(triton_poi_fused_convolution_relu_67)
        /*0008*/ 	.word	0x0000000c


	//----- nvinfo : EIATTR_MIN_STACK_SIZE
	.align		4
.L_1:
        /*000c*/ 	.byte	0x04, 0x12
        /*000e*/ 	.short	(.L_3 - .L_2)
	.align		4
.L_2:
        /*0010*/ 	.word	index@(triton_poi_fused_convolution_relu_67)
        /*0014*/ 	.word	0x00000000


	//----- nvinfo : EIATTR_FRAME_SIZE
	.align		4
.L_3:
        /*0018*/ 	.byte	0x04, 0x11
        /*001a*/ 	.short	(.L_5 - .L_4)
	.align		4
.L_4:
        /*001c*/ 	.word	index@(triton_poi_fused_convolution_relu_67)
        /*0020*/ 	.word	0x00000000


	//----- nvinfo : EIATTR_MIN_STACK_SIZE
	.align		4
.L_5:
        /*0024*/ 	.byte	0x04, 0x12
        /*0026*/ 	.short	(.L_7 - .L_6)
	.align		4
.L_6:
        /*0028*/ 	.word	index@(triton_poi_fused_convolution_relu_67)
        /*002c*/ 	.word	0x00000000
.L_7:


//--------------------- .nv.info.triton_poi_fused_convolution_relu_67 --------------------------
	.section	.nv.info.triton_poi_fused_convolution_relu_67,"",@"SHT_CUDA_INFO"
	.sectionflags	@""
	.align	4


	//----- nvinfo : EIATTR_CUDA_API_VERSION
	.align		4
        /*0000*/ 	.byte	0x04, 0x37
        /*0002*/ 	.short	(.L_9 - .L_8)
.L_8:
        /*0004*/ 	.word	0x0000007c


	//----- nvinfo : EIATTR_KPARAM_INFO
	.align		4
.L_9:
        /*0008*/ 	.byte	0x04, 0x17
        /*000a*/ 	.short	(.L_11 - .L_10)
.L_10:
        /*000c*/ 	.word	0x00000000
        /*0010*/ 	.short	0x0002
        /*0012*/ 	.short	0x0010
        /*0014*/ 	.byte	0x00, 0xf0, 0x11, 0x00


	//----- nvinfo : EIATTR_KPARAM_INFO
	.align		4
.L_11:
        /*0018*/ 	.byte	0x04, 0x17
        /*001a*/ 	.short	(.L_13 - .L_12)
.L_12:
        /*001c*/ 	.word	0x00000000
        /*0020*/ 	.short	0x0001
        /*0022*/ 	.short	0x0008
        /*0024*/ 	.byte	0x00, 0xf4, 0x21, 0x00


	//----- nvinfo : EIATTR_KPARAM_INFO
	.align		4
.L_13:
        /*0028*/ 	.byte	0x04, 0x17
        /*002a*/ 	.short	(.L_15 - .L_14)
.L_14:
        /*002c*/ 	.word	0x00000000
        /*0030*/ 	.short	0x0000
        /*0032*/ 	.short	0x0000
        /*0034*/ 	.byte	0x00, 0xf4, 0x21, 0x00


	//----- nvinfo : EIATTR_SPARSE_MMA_MASK
	.align		4
.L_15:
        /*0038*/ 	.byte	0x03, 0x50
        /*003a*/ 	.short	0x0000


	//----- nvinfo : EIATTR_MAXREG_COUNT
	.align		4
        /*003c*/ 	.byte	0x03, 0x1b
        /*003e*/ 	.short	0x00ff


	//----- nvinfo : EIATTR_EXIT_INSTR_OFFSETS
	.align		4
        /*0040*/ 	.byte	0x04, 0x1c
        /*0042*/ 	.short	(.L_17 - .L_16)


	//   ....[0]....
.L_16:
        /*0044*/ 	.word	0x00000160


	//   ....[1]....
        /*0048*/ 	.word	0x00000180


	//----- nvinfo : EIATTR_REQNTID
	.align		4
.L_17:
        /*004c*/ 	.byte	0x04, 0x10
        /*004e*/ 	.short	(.L_19 - .L_18)
.L_18:
        /*0050*/ 	.word	0x00000080
        /*0054*/ 	.word	0x00000001
        /*0058*/ 	.word	0x00000001


	//----- nvinfo : EIATTR_CBANK_PARAM_SIZE
	.align		4
.L_19:
        /*005c*/ 	.byte	0x03, 0x19
        /*005e*/ 	.short	0x0014


	//----- nvinfo : EIATTR_PARAM_CBANK
	.align		4
        /*0060*/ 	.byte	0x04, 0x0a
        /*0062*/ 	.short	(.L_21 - .L_20)
	.align		4
.L_20:
        /*0064*/ 	.word	index@(.nv.constant0.triton_poi_fused_convolution_relu_67)
        /*0068*/ 	.short	0x0210
        /*006a*/ 	.short	0x0014


	//----- nvinfo : EIATTR_SW_WAR
	.align		4
.L_21:
        /*006c*/ 	.byte	0x04, 0x36
        /*006e*/ 	.short	(.L_23 - .L_22)
.L_22:
        /*0070*/ 	.word	0x00000008
.L_23:


//--------------------- .nv.callgraph             --------------------------
	.section	.nv.callgraph,"",@"SHT_CUDA_CALLGRAPH"
	.align	4
	.sectionentsize	8
	.align		4
        /*0000*/ 	.word	0x00000000
	.align		4
        /*0004*/ 	.word	0xffffffff
	.align		4
        /*0008*/ 	.word	0x00000000
	.align		4
        /*000c*/ 	.word	0xfffffffe
	.align		4
        /*0010*/ 	.word	0x00000000
	.align		4
        /*0014*/ 	.word	0xfffffffd
	.align		4
        /*0018*/ 	.word	0x00000000
	.align		4
        /*001c*/ 	.word	0xfffffffc


//--------------------- .text.triton_poi_fused_convolution_relu_67 --------------------------
	.section	.text.triton_poi_fused_convolution_relu_67,"ax",@progbits
	.align	128
        .global         triton_poi_fused_convolution_relu_67
        .type           triton_poi_fused_convolution_relu_67,@function
        .size           triton_poi_fused_convolution_relu_67,(.L_x_1 - triton_poi_fused_convolution_relu_67)
        .other          triton_poi_fused_convolution_relu_67,@"STO_CUDA_ENTRY STV_DEFAULT"
triton_poi_fused_convolution_relu_67:
.text.triton_poi_fused_convolution_relu_67:
[----:B------:R-:W0:Y:S02]  /*0000*/  LDC R1, c[0x0][0x28] ;  /* 0x00000a00ff017b82 */ /* 0x000e240000000800 */
[----:B------:R-:W1:Y:S01]  /*0010*/  S2R R0, SR_TID.X ;  /* 0x0000000000007919 */ /* 0x000e620000002100 */
[----:B------:R-:W2:Y:S01]  /*0020*/  LDC.64 R2, c[0x0][0x210] ;  /* 0x00008400ff027b82 */ /* 0x000ea20000000a00 */
[----:B------:R-:W-:Y:S01]  /*0030*/  ULDC.64 UR4, c[0x0][0x208] ;  /* 0x0000820000047ab9 */ /* 0x000fe20000000a00 */
[----:B------:R-:W3:Y:S06]  /*0040*/  S2R R7, SR_CTAID.X ;  /* 0x0000000000077919 */ /* 0x000eec0000002500 */
[----:B------:R-:W4:Y:S01]  /*0050*/  LDC.64 R4, c[0x0][0x218] ;  /* 0x00008600ff047b82 */ /* 0x000f220000000a00 */
[----:B-1----:R-:W-:-:S05]  /*0060*/  LOP3.LUT R0, R0, 0x7f, RZ, 0xc0, !PT ;  /* 0x0000007f00007812 */ /* 0x002fca00078ec0ff */
[----:B---3--:R-:W-:-:S04]  /*0070*/  IMAD R7, R7, 0x80, R0 ;  /* 0x0000008007077824 */ /* 0x008fc800078e0200 */
[C---:B------:R-:W-:Y:S01]  /*0080*/  IMAD.HI R0, R7.reuse, 0x66666667, RZ ;  /* 0x6666666707007827 */ /* 0x040fe200078e02ff */
[----:B------:R-:W-:-:S03]  /*0090*/  ISETP.GE.AND P1, PT, R7, 0xa00, PT ;  /* 0x00000a000700780c */ /* 0x000fc60003f26270 */
[----:B--2---:R-:W-:Y:S01]  /*00a0*/  IMAD.WIDE R2, R7, 0x4, R2 ;  /* 0x0000000407027825 */ /* 0x004fe200078e0202 */
[----:B------:R-:W-:-:S04]  /*00b0*/  SHF.R.U32.HI R9, RZ, 0x1f, R0 ;  /* 0x0000001fff097819 */ /* 0x000fc80000011600 */
[----:B------:R-:W-:-:S05]  /*00c0*/  LEA.HI.SX32 R0, R0, R9, 0x1a ;  /* 0x0000000900007211 */ /* 0x000fca00078fd2ff */
[----:B------:R-:W-:Y:S01]  /*00d0*/  IMAD R9, R0, -0xa0, R7 ;  /* 0xffffff6000097824 */ /* 0x000fe200078e0207 */
[----:B------:R-:W-:Y:S01]  /*00e0*/  HFMA2.MMA R0, -RZ, RZ, 0, 0 ;  /* 0x00000000ff007435 */ /* 0x000fe200000001ff */
[----:B------:R-:W-:Y:S02]  /*00f0*/  IMAD.MOV.U32 R7, RZ, RZ, RZ ;  /* 0x000000ffff077224 */ /* 0x000fe400078e00ff */
[----:B----4-:R-:W-:-:S05]  /*0100*/  IMAD.WIDE R4, R9, 0x4, R4 ;  /* 0x0000000409047825 */ /* 0x010fca00078e0204 */
[----:B------:R-:W2:Y:S04]  /*0110*/  @!P1 LDG.E.EL R7, desc[UR4][R4.64] ;  /* 0x0000000404079981 */ /* 0x000ea8000c2e1900 */
[----:B------:R-:W2:Y:S02]  /*0120*/  @!P1 LDG.E R0, desc[UR4][R2.64] ;  /* 0x0000000402009981 */ /* 0x000ea4000c1e1900 */
[----:B--2---:R-:W-:Y:S01]  /*0130*/  FADD R6, R7, R0 ;  /* 0x0000000007067221 */ /* 0x004fe20000000000 */
[----:B------:R-:W-:-:S04]  /*0140*/  FSETP.GEU.AND P0, PT, R0, -R7, PT ;  /* 0x800000070000720b */ /* 0x000fc80003f0e000 */
[----:B------:R-:W-:Y:S01]  /*0150*/  FSEL R7, R6, RZ, P0 ;  /* 0x000000ff06077208 */ /* 0x000fe20000000000 */
[----:B------:R-:W-:Y:S08]  /*0160*/  @P1 EXIT ;  /* 0x000000000000194d */ /* 0x000ff00003800000 */
[----:B------:R-:W-:Y:S01]  /*0170*/  STG.E desc[UR4][R2.64], R7 ;  /* 0x0000000702007986 */ /* 0x000fe2000c101904 */
[----:B------:R-:W-:Y:S05]  /*0180*/  EXIT ;  /* 0x000000000000794d */ /* 0x000fea0003800000 */
.L_x_0:
[----:B------:R-:W-:-:S00]  /*0190*/  BRA `(.L_x_0) ;  /* 0xfffffffc00fc7947 */ /* 0x000fc0000383ffff */
[----:B------:R-:W-:-:S00]  /*01a0*/  NOP ;  /* 0x0000000000007918 */ /* 0x000fc00000000000 */
        /* <DEDUP_REMOVED lines=13> */
.L_x_1:


//--------------------- .nv.constant0.triton_poi_fused_convolution_relu_67 --------------------------
	.section	.nv.constant0.triton_poi_fused_convolution_relu_67,"a",@progbits
	.sectionflags	@""
	.align	4
.nv.constant0.triton_poi_fused_convolution_relu_67:
	.zero		548
